//
// Generated by NVIDIA NVVM Compiler
//
// Compiler Build ID: CL-36424714
// Cuda compilation tools, release 13.0, V13.0.88
// Based on NVVM 20.0.0
//

.version 9.0
.target sm_100
.address_size 64

	// .globl	_Z6Conv2DPdS_S_S_S_S_iiiii

.visible .entry _Z6Conv2DPdS_S_S_S_S_iiiii(
	.param .u64 .ptr .align 1 _Z6Conv2DPdS_S_S_S_S_iiiii_param_0,
	.param .u64 .ptr .align 1 _Z6Conv2DPdS_S_S_S_S_iiiii_param_1,
	.param .u64 .ptr .align 1 _Z6Conv2DPdS_S_S_S_S_iiiii_param_2,
	.param .u64 .ptr .align 1 _Z6Conv2DPdS_S_S_S_S_iiiii_param_3,
	.param .u64 .ptr .align 1 _Z6Conv2DPdS_S_S_S_S_iiiii_param_4,
	.param .u64 .ptr .align 1 _Z6Conv2DPdS_S_S_S_S_iiiii_param_5,
	.param .u32 _Z6Conv2DPdS_S_S_S_S_iiiii_param_6,
	.param .u32 _Z6Conv2DPdS_S_S_S_S_iiiii_param_7,
	.param .u32 _Z6Conv2DPdS_S_S_S_S_iiiii_param_8,
	.param .u32 _Z6Conv2DPdS_S_S_S_S_iiiii_param_9,
	.param .u32 _Z6Conv2DPdS_S_S_S_S_iiiii_param_10
)
{
	.reg .pred 	%p<9>;
	.reg .b32 	%r<84>;
	.reg .b32 	%f<15>;
	.reg .b64 	%rd<54>;
	.reg .b64 	%fd<74>;

	ld.param.u64 	%rd9, [_Z6Conv2DPdS_S_S_S_S_iiiii_param_2];
	ld.param.u64 	%rd7, [_Z6Conv2DPdS_S_S_S_S_iiiii_param_3];
	ld.param.u64 	%rd8, [_Z6Conv2DPdS_S_S_S_S_iiiii_param_4];
	ld.param.u64 	%rd10, [_Z6Conv2DPdS_S_S_S_S_iiiii_param_5];
	ld.param.u32 	%r39, [_Z6Conv2DPdS_S_S_S_S_iiiii_param_6];
	ld.param.u32 	%r43, [_Z6Conv2DPdS_S_S_S_S_iiiii_param_7];
	ld.param.u32 	%r40, [_Z6Conv2DPdS_S_S_S_S_iiiii_param_8];
	ld.param.u32 	%r41, [_Z6Conv2DPdS_S_S_S_S_iiiii_param_9];
	ld.param.u32 	%r42, [_Z6Conv2DPdS_S_S_S_S_iiiii_param_10];
	cvta.to.global.u64 	%rd1, %rd9;
	cvta.to.global.u64 	%rd2, %rd10;
	mov.u32 	%r44, %ntid.x;
	mov.u32 	%r45, %ctaid.x;
	mov.u32 	%r46, %tid.x;
	mad.lo.s32 	%r1, %r44, %r45, %r46;
	setp.ge.s32 	%p1, %r1, %r43;
	@%p1 bra 	$L__BB0_10;
	cvta.to.global.u64 	%rd11, %rd7;
	cvta.to.global.u64 	%rd12, %rd8;
	mul.wide.s32 	%rd13, %r1, 8;
	add.s64 	%rd14, %rd11, %rd13;
	ld.global.f64 	%fd18, [%rd14];
	cvt.rmi.s32.f64 	%r47, %fd18;
	add.s64 	%rd15, %rd12, %rd13;
	ld.global.f64 	%fd19, [%rd15];
	cvt.rmi.s32.f64 	%r2, %fd19;
	cvt.rn.f64.s32 	%fd20, %r41;
	cvt.rn.f64.s32 	%fd21, %r47;
	sub.f64 	%fd22, %fd18, %fd21;
	mul.f64 	%fd23, %fd22, %fd20;
	mov.f64 	%fd24, 0d3FE0000000000000;
	copysign.f64 	%fd25, %fd23, %fd24;
	add.rz.f64 	%fd26, %fd23, %fd25;
	cvt.rzi.f64.f64 	%fd27, %fd26;
	cvt.rzi.s64.f64 	%rd16, %fd27;
	cvt.u32.u64 	%r48, %rd16;
	cvt.rn.f64.s32 	%fd28, %r2;
	sub.f64 	%fd29, %fd19, %fd28;
	mul.f64 	%fd30, %fd29, %fd20;
	copysign.f64 	%fd31, %fd30, %fd24;
	add.rz.f64 	%fd32, %fd30, %fd31;
	cvt.rzi.f64.f64 	%fd33, %fd32;
	cvt.rzi.s64.f64 	%rd17, %fd33;
	cvt.u32.u64 	%r3, %rd17;
	setp.eq.s32 	%p2, %r41, %r48;
	selp.b32 	%r4, 0, %r48, %p2;
	selp.u32 	%r49, 1, 0, %p2;
	add.s32 	%r5, %r47, %r49;
	neg.s32 	%r6, %r42;
	add.s32 	%r7, %r42, 1;
	setp.lt.s32 	%p3, %r7, %r6;
	mov.f64 	%fd66, 0d0000000000000000;
	mov.f64 	%fd67, %fd66;
	@%p3 bra 	$L__BB0_9;
	setp.eq.s32 	%p4, %r41, %r3;
	cvt.s64.s32 	%rd3, %r40;
	shl.b32 	%r8, %r39, 1;
	shl.b32 	%r9, %r42, 1;
	and.b32  	%r10, %r42, 1;
	neg.s32 	%r11, %r9;
	sub.s32 	%r50, 1, %r42;
	mul.lo.s32 	%r51, %r41, %r50;
	sub.s32 	%r12, %r4, %r51;
	shl.b32 	%r13, %r41, 2;
	sub.s32 	%r52, 2, %r42;
	mul.lo.s32 	%r53, %r41, %r52;
	sub.s32 	%r14, %r4, %r53;
	sub.s32 	%r54, 3, %r42;
	mul.lo.s32 	%r55, %r41, %r54;
	sub.s32 	%r15, %r4, %r55;
	mad.lo.s32 	%r16, %r42, %r41, %r4;
	selp.u32 	%r56, 1, 0, %p4;
	add.s32 	%r17, %r2, %r56;
	selp.b32 	%r18, 0, %r3, %p4;
	mov.f64 	%fd67, 0d0000000000000000;
	mov.u32 	%r75, %r6;
	mov.f64 	%fd66, %fd67;
$L__BB0_3:
	setp.eq.s32 	%p5, %r9, 0;
	mul.lo.s32 	%r57, %r75, %r41;
	sub.s32 	%r58, %r18, %r57;
	cvt.rn.f32.s32 	%f1, %r58;
	abs.f32 	%f2, %f1;
	cvt.rni.s64.f32 	%rd18, %f2;
	mul.lo.s64 	%rd4, %rd18, %rd3;
	add.s32 	%r59, %r17, %r75;
	add.s32 	%r20, %r59, -1;
	mov.u32 	%r83, %r6;
	@%p5 bra 	$L__BB0_6;
	add.s32 	%r60, %r9, 2;
	and.b32  	%r61, %r60, -4;
	neg.s32 	%r81, %r61;
	mad.lo.s32 	%r62, %r39, %r20, %r5;
	shl.b32 	%r63, %r62, 1;
	add.s32 	%r80, %r11, %r63;
	mov.u32 	%r76, %r16;
	mov.u32 	%r77, %r15;
	mov.u32 	%r78, %r14;
	mov.u32 	%r79, %r12;
	mov.u32 	%r83, %r6;
$L__BB0_5:
	.pragma "nounroll";
	cvt.rn.f32.s32 	%f3, %r76;
	abs.f32 	%f4, %f3;
	cvt.rni.s64.f32 	%rd19, %f4;
	add.s64 	%rd20, %rd19, %rd4;
	shl.b64 	%rd21, %rd20, 3;
	add.s64 	%rd22, %rd2, %rd21;
	ld.global.f64 	%fd36, [%rd22];
	add.s32 	%r64, %r80, -2;
	mul.wide.s32 	%rd23, %r64, 8;
	add.s64 	%rd24, %rd1, %rd23;
	ld.global.f64 	%fd37, [%rd24];
	ld.global.f64 	%fd38, [%rd24+8];
	fma.rn.f64 	%fd39, %fd36, %fd37, %fd66;
	fma.rn.f64 	%fd40, %fd36, %fd38, %fd67;
	cvt.rn.f32.s32 	%f5, %r79;
	abs.f32 	%f6, %f5;
	cvt.rni.s64.f32 	%rd25, %f6;
	add.s64 	%rd26, %rd25, %rd4;
	shl.b64 	%rd27, %rd26, 3;
	add.s64 	%rd28, %rd2, %rd27;
	ld.global.f64 	%fd41, [%rd28];
	ld.global.f64 	%fd42, [%rd24+16];
	ld.global.f64 	%fd43, [%rd24+24];
	fma.rn.f64 	%fd44, %fd41, %fd42, %fd39;
	fma.rn.f64 	%fd45, %fd41, %fd43, %fd40;
	cvt.rn.f32.s32 	%f7, %r78;
	abs.f32 	%f8, %f7;
	cvt.rni.s64.f32 	%rd29, %f8;
	add.s64 	%rd30, %rd29, %rd4;
	shl.b64 	%rd31, %rd30, 3;
	add.s64 	%rd32, %rd2, %rd31;
	ld.global.f64 	%fd46, [%rd32];
	ld.global.f64 	%fd47, [%rd24+32];
	ld.global.f64 	%fd48, [%rd24+40];
	fma.rn.f64 	%fd49, %fd46, %fd47, %fd44;
	fma.rn.f64 	%fd50, %fd46, %fd48, %fd45;
	cvt.rn.f32.s32 	%f9, %r77;
	abs.f32 	%f10, %f9;
	cvt.rni.s64.f32 	%rd33, %f10;
	add.s64 	%rd34, %rd33, %rd4;
	shl.b64 	%rd35, %rd34, 3;
	add.s64 	%rd36, %rd2, %rd35;
	ld.global.f64 	%fd51, [%rd36];
	ld.global.f64 	%fd52, [%rd24+48];
	ld.global.f64 	%fd53, [%rd24+56];
	fma.rn.f64 	%fd66, %fd51, %fd52, %fd49;
	fma.rn.f64 	%fd67, %fd51, %fd53, %fd50;
	add.s32 	%r83, %r83, 4;
	add.s32 	%r81, %r81, 4;
	add.s32 	%r80, %r80, 8;
	sub.s32 	%r79, %r79, %r13;
	sub.s32 	%r78, %r78, %r13;
	sub.s32 	%r77, %r77, %r13;
	sub.s32 	%r76, %r76, %r13;
	setp.ne.s32 	%p6, %r81, 0;
	@%p6 bra 	$L__BB0_5;
$L__BB0_6:
	setp.ne.s32 	%p7, %r10, 0;
	@%p7 bra 	$L__BB0_8;
	mul.lo.s32 	%r65, %r83, %r41;
	sub.s32 	%r66, %r4, %r65;
	cvt.rn.f32.s32 	%f11, %r66;
	abs.f32 	%f12, %f11;
	cvt.rni.s64.f32 	%rd37, %f12;
	add.s64 	%rd38, %rd37, %rd4;
	shl.b64 	%rd39, %rd38, 3;
	add.s64 	%rd40, %rd2, %rd39;
	ld.global.f64 	%fd54, [%rd40];
	add.s32 	%r67, %r5, %r83;
	shl.b32 	%r68, %r67, 1;
	mad.lo.s32 	%r71, %r8, %r20, %r68;
	add.s32 	%r72, %r71, -2;
	mul.wide.s32 	%rd41, %r72, 8;
	add.s64 	%rd42, %rd1, %rd41;
	ld.global.f64 	%fd55, [%rd42];
	ld.global.f64 	%fd56, [%rd42+8];
	fma.rn.f64 	%fd57, %fd54, %fd55, %fd66;
	fma.rn.f64 	%fd58, %fd54, %fd56, %fd67;
	add.s32 	%r73, %r65, %r41;
	sub.s32 	%r74, %r4, %r73;
	cvt.rn.f32.s32 	%f13, %r74;
	abs.f32 	%f14, %f13;
	cvt.rni.s64.f32 	%rd43, %f14;
	add.s64 	%rd44, %rd43, %rd4;
	shl.b64 	%rd45, %rd44, 3;
	add.s64 	%rd46, %rd2, %rd45;
	ld.global.f64 	%fd59, [%rd46];
	ld.global.f64 	%fd60, [%rd42+16];
	ld.global.f64 	%fd61, [%rd42+24];
	fma.rn.f64 	%fd66, %fd59, %fd60, %fd57;
	fma.rn.f64 	%fd67, %fd59, %fd61, %fd58;
$L__BB0_8:
	add.s32 	%r38, %r75, 1;
	setp.ne.s32 	%p8, %r75, %r7;
	mov.u32 	%r75, %r38;
	@%p8 bra 	$L__BB0_3;
$L__BB0_9:
	ld.param.u64 	%rd53, [_Z6Conv2DPdS_S_S_S_S_iiiii_param_1];
	ld.param.u64 	%rd52, [_Z6Conv2DPdS_S_S_S_S_iiiii_param_0];
	cvta.to.global.u64 	%rd47, %rd52;
	mul.wide.s32 	%rd48, %r1, 8;
	add.s64 	%rd49, %rd47, %rd48;
	st.global.f64 	[%rd49], %fd66;
	cvta.to.global.u64 	%rd50, %rd53;
	add.s64 	%rd51, %rd50, %rd48;
	st.global.f64 	[%rd51], %fd67;
$L__BB0_10:
	ret;

}


// ===== COMPILED SASS (sm_100) =====

	.target	sm_100

	.elftype	@"ET_EXEC"


//--------------------- .note.nv.tkinfo           --------------------------
	.section	.note.nv.tkinfo,"",@"SHT_NOTE"
	.sectionflags	@"SHF_NOTE_NV_TKINFO"
	.tkinfo
        /*0018*/ 	.word	0x00000002
        /*0030*/ 	.string	""
        /*0030*/ 	.string	"ptxas"
        /*0030*/ 	.string	"Cuda compilation tools, release 13.0, V13.0.88"
        /*0030*/ 	.string	"Build cuda_13.0.r13.0/compiler.36424714_0"
        /*0030*/ 	.string	"-arch sm_100 -m 64 "



//--------------------- .note.nv.cuinfo           --------------------------
	.section	.note.nv.cuinfo,"",@"SHT_NOTE"
	.sectionflags	@"SHF_NOTE_NV_CUINFO"
        /*0018*/ 	.short	0x0002
        /*001a*/ 	.short	0x0064
        /*001c*/ 	.short	0x0082
	.zero		2


//--------------------- .nv.info                  --------------------------
	.section	.nv.info,"",@"SHT_CUDA_INFO"
	.align	4


	//----- nvinfo : EIATTR_REGCOUNT
	.align		4
        /*0000*/ 	.byte	0x04, 0x2f
        /*0002*/ 	.short	(.L_1 - .L_0)
	.align		4
.L_0:
        /*0004*/ 	.word	index@(_Z6Conv2DPdS_S_S_S_S_iiiii)
        /*0008*/ 	.word	0x00000028


	//----- nvinfo : EIATTR_FRAME_SIZE
	.align		4
.L_1:
        /*000c*/ 	.byte	0x04, 0x11
        /*000e*/ 	.short	(.L_3 - .L_2)
	.align		4
.L_2:
        /*0010*/ 	.word	index@(_Z6Conv2DPdS_S_S_S_S_iiiii)
        /*0014*/ 	.word	0x00000000


	//----- nvinfo : EIATTR_MIN_STACK_SIZE
	.align		4
.L_3:
        /*0018*/ 	.byte	0x04, 0x12
        /*001a*/ 	.short	(.L_5 - .L_4)
	.align		4
.L_4:
        /*001c*/ 	.word	index@(_Z6Conv2DPdS_S_S_S_S_iiiii)
        /*0020*/ 	.word	0x00000000
.L_5:


//--------------------- .nv.compat                --------------------------
	.section	.nv.compat,"",@"SHT_CUDA_COMPAT_INFO"
	.align	4
        /*0000*/ 	.byte	0x02, 0x09, 0x00, 0x00, 0x02, 0x02, 0x01, 0x00, 0x02, 0x05, 0x05, 0x00, 0x03, 0x07, 0x01, 0x01
        /*0010*/ 	.byte	0x02, 0x03, 0x00, 0x00, 0x02, 0x06, 0x01, 0x00, 0x04, 0x0b, 0x08, 0x00, 0x01, 0x00, 0x00, 0x00
        /*0020*/ 	.byte	0x00, 0x00, 0x00, 0x00


//--------------------- .nv.info._Z6Conv2DPdS_S_S_S_S_iiiii --------------------------
	.section	.nv.info._Z6Conv2DPdS_S_S_S_S_iiiii,"",@"SHT_CUDA_INFO"
	.sectionflags	@""
	.align	4


	//----- nvinfo : EIATTR_CUDA_API_VERSION
	.align		4
        /*0000*/ 	.byte	0x04, 0x37
        /*0002*/ 	.short	(.L_7 - .L_6)
.L_6:
        /*0004*/ 	.word	0x00000082


	//----- nvinfo : EIATTR_KPARAM_INFO
	.align		4
.L_7:
        /*0008*/ 	.byte	0x04, 0x17
        /*000a*/ 	.short	(.L_9 - .L_8)
.L_8:
        /*000c*/ 	.word	0x00000000
        /*0010*/ 	.short	0x000a
        /*0012*/ 	.short	0x0040
        /*0014*/ 	.byte	0x00, 0xf0, 0x11, 0x00


	//----- nvinfo : EIATTR_KPARAM_INFO
	.align		4
.L_9:
        /*0018*/ 	.byte	0x04, 0x17
        /*001a*/ 	.short	(.L_11 - .L_10)
.L_10:
        /*001c*/ 	.word	0x00000000
        /*0020*/ 	.short	0x0009
        /*0022*/ 	.short	0x003c
        /*0024*/ 	.byte	0x00, 0xf0, 0x11, 0x00


	//----- nvinfo : EIATTR_KPARAM_INFO
	.align		4
.L_11:
        /*0028*/ 	.byte	0x04, 0x17
        /*002a*/ 	.short	(.L_13 - .L_12)
.L_12:
        /*002c*/ 	.word	0x00000000
        /*0030*/ 	.short	0x0008
        /*0032*/ 	.short	0x0038
        /*0034*/ 	.byte	0x00, 0xf0, 0x11, 0x00


	//----- nvinfo : EIATTR_KPARAM_INFO
	.align		4
.L_13:
        /*0038*/ 	.byte	0x04, 0x17
        /*003a*/ 	.short	(.L_15 - .L_14)
.L_14:
        /*003c*/ 	.word	0x00000000
        /*0040*/ 	.short	0x0007
        /*0042*/ 	.short	0x0034
        /*0044*/ 	.byte	0x00, 0xf0, 0x11, 0x00


	//----- nvinfo : EIATTR_KPARAM_INFO
	.align		4
.L_15:
        /*0048*/ 	.byte	0x04, 0x17
        /*004a*/ 	.short	(.L_17 - .L_16)
.L_16:
        /*004c*/ 	.word	0x00000000
        /*0050*/ 	.short	0x0006
        /*0052*/ 	.short	0x0030
        /*0054*/ 	.byte	0x00, 0xf0, 0x11, 0x00


	//----- nvinfo : EIATTR_KPARAM_INFO
	.align		4
.L_17:
        /*0058*/ 	.byte	0x04, 0x17
        /*005a*/ 	.short	(.L_19 - .L_18)
.L_18:
        /*005c*/ 	.word	0x00000000
        /*0060*/ 	.short	0x0005
        /*0062*/ 	.short	0x0028
        /*0064*/ 	.byte	0x00, 0xf5, 0x21, 0x00


	//----- nvinfo : EIATTR_KPARAM_INFO
	.align		4
.L_19:
        /*0068*/ 	.byte	0x04, 0x17
        /*006a*/ 	.short	(.L_21 - .L_20)
.L_20:
        /*006c*/ 	.word	0x00000000
        /*0070*/ 	.short	0x0004
        /*0072*/ 	.short	0x0020
        /*0074*/ 	.byte	0x00, 0xf5, 0x21, 0x00


	//----- nvinfo : EIATTR_KPARAM_INFO
	.align		4
.L_21:
        /*0078*/ 	.byte	0x04, 0x17
        /*007a*/ 	.short	(.L_23 - .L_22)
.L_22:
        /*007c*/ 	.word	0x00000000
        /*0080*/ 	.short	0x0003
        /*0082*/ 	.short	0x0018
        /*0084*/ 	.byte	0x00, 0xf5, 0x21, 0x00


	//----- nvinfo : EIATTR_KPARAM_INFO
	.align		4
.L_23:
        /*0088*/ 	.byte	0x04, 0x17
        /*008a*/ 	.short	(.L_25 - .L_24)
.L_24:
        /*008c*/ 	.word	0x00000000
        /*0090*/ 	.short	0x0002
        /*0092*/ 	.short	0x0010
        /*0094*/ 	.byte	0x00, 0xf5, 0x21, 0x00


	//----- nvinfo : EIATTR_KPARAM_INFO
	.align		4
.L_25:
        /*0098*/ 	.byte	0x04, 0x17
        /*009a*/ 	.short	(.L_27 - .L_26)
.L_26:
        /*009c*/ 	.word	0x00000000
        /*00a0*/ 	.short	0x0001
        /*00a2*/ 	.short	0x0008
        /*00a4*/ 	.byte	0x00, 0xf5, 0x21, 0x00


	//----- nvinfo : EIATTR_KPARAM_INFO
	.align		4
.L_27:
        /*00a8*/ 	.byte	0x04, 0x17
        /*00aa*/ 	.short	(.L_29 - .L_28)
.L_28:
        /*00ac*/ 	.word	0x00000000
        /*00b0*/ 	.short	0x0000
        /*00b2*/ 	.short	0x0000
        /*00b4*/ 	.byte	0x00, 0xf5, 0x21, 0x00


	//----- nvinfo : EIATTR_SPARSE_MMA_MASK
	.align		4
.L_29:
        /*00b8*/ 	.byte	0x03, 0x50
        /*00ba*/ 	.short	0x0000


	//----- nvinfo : EIATTR_MAXREG_COUNT
	.align		4
        /*00bc*/ 	.byte	0x03, 0x1b
        /*00be*/ 	.short	0x00ff


	//----- nvinfo : EIATTR_MERCURY_ISA_VERSION
	.align		4
        /*00c0*/ 	.byte	0x03, 0x5f
        /*00c2*/ 	.short	0x0101


	//----- nvinfo : EIATTR_VRC_CTA_INIT_COUNT
	.align		4
        /*00c4*/ 	.byte	0x02, 0x4a
	.zero		1
	.zero		1


	//----- nvinfo : EIATTR_EXIT_INSTR_OFFSETS
	.align		4
        /*00c8*/ 	.byte	0x04, 0x1c
        /*00ca*/ 	.short	(.L_31 - .L_30)


	//   ....[0]....
.L_30:
        /*00cc*/ 	.word	0x00000070


	//   ....[1]....
        /*00d0*/ 	.word	0x00000c20


	//----- nvinfo : EIATTR_CBANK_PARAM_SIZE
	.align		4
.L_31:
        /*00d4*/ 	.byte	0x03, 0x19
        /*00d6*/ 	.short	0x0044


	//----- nvinfo : EIATTR_PARAM_CBANK
	.align		4
        /*00d8*/ 	.byte	0x04, 0x0a
        /*00da*/ 	.short	(.L_33 - .L_32)
	.align		4
.L_32:
        /*00dc*/ 	.word	index@(.nv.constant0._Z6Conv2DPdS_S_S_S_S_iiiii)
        /*00e0*/ 	.short	0x0380
        /*00e2*/ 	.short	0x0044


	//----- nvinfo : EIATTR_SW_WAR
	.align		4
.L_33:
        /*00e4*/ 	.byte	0x04, 0x36
        /*00e6*/ 	.short	(.L_35 - .L_34)
.L_34:
        /*00e8*/ 	.word	0x00000008
.L_35:


//--------------------- .nv.callgraph             --------------------------
	.section	.nv.callgraph,"",@"SHT_CUDA_CALLGRAPH"
	.align	4
	.sectionentsize	8
	.align		4
        /*0000*/ 	.word	0x00000000
	.align		4
        /*0004*/ 	.word	0xffffffff
	.align		4
        /*0008*/ 	.word	0x00000000
	.align		4
        /*000c*/ 	.word	0xfffffffe
	.align		4
        /*0010*/ 	.word	0x00000000
	.align		4
        /*0014*/ 	.word	0xfffffffd
	.align		4
        /*0018*/ 	.word	0x00000000
	.align		4
        /*001c*/ 	.word	0xfffffffc


//--------------------- .text._Z6Conv2DPdS_S_S_S_S_iiiii --------------------------
	.section	.text._Z6Conv2DPdS_S_S_S_S_iiiii,"ax",@progbits
	.align	128
        .global         _Z6Conv2DPdS_S_S_S_S_iiiii
        .type           _Z6Conv2DPdS_S_S_S_S_iiiii,@function
        .size           _Z6Conv2DPdS_S_S_S_S_iiiii,(.L_x_6 - _Z6Conv2DPdS_S_S_S_S_iiiii)
        .other          _Z6Conv2DPdS_S_S_S_S_iiiii,@"STO_CUDA_ENTRY STV_DEFAULT"
_Z6Conv2DPdS_S_S_S_S_iiiii:
.text._Z6Conv2DPdS_S_S_S_S_iiiii:
[----:B------:R-:W-:Y:S01]  /*0000*/  LDC R1, c[0x0][0x37c] ;  /* 0x0000df00ff017b82 */ /* 0x000fe20000000800 */
[----:B------:R-:W0:Y:S01]  /*0010*/  S2R R0, SR_CTAID.X ;  /* 0x0000000000007919 */ /* 0x000e220000002500 */
[----:B------:R-:W0:Y:S01]  /*0020*/  LDCU UR4, c[0x0][0x360] ;  /* 0x00006c00ff0477ac */ /* 0x000e220008000800 */
[----:B------:R-:W0:Y:S01]  /*0030*/  S2R R3, SR_TID.X ;  /* 0x0000000000037919 */ /* 0x000e220000002100 */
[----:B------:R-:W1:Y:S01]  /*0040*/  LDCU UR5, c[0x0][0x3b4] ;  /* 0x00007680ff0577ac */ /* 0x000e620008000800 */
[----:B0-----:R-:W-:-:S05]  /*0050*/  IMAD R0, R0, UR4, R3 ;  /* 0x0000000400007c24 */ /* 0x001fca000f8e0203 */
[----:B-1----:R-:W-:-:S13]  /*0060*/  ISETP.GE.AND P0, PT, R0, UR5, PT ;  /* 0x0000000500007c0c */ /* 0x002fda000bf06270 */
[----:B------:R-:W-:Y:S05]  /*0070*/  @P0 EXIT ;  /* 0x000000000000094d */ /* 0x000fea0003800000 */
[----:B------:R-:W0:Y:S01]  /*0080*/  LDC.64 R2, c[0x0][0x398] ;  /* 0x0000e600ff027b82 */ /* 0x000e220000000a00 */
[----:B------:R-:W1:Y:S01]  /*0090*/  LDCU.64 UR8, c[0x0][0x358] ;  /* 0x00006b00ff0877ac */ /* 0x000e620008000a00 */
[----:B------:R-:W2:Y:S06]  /*00a0*/  LDCU UR4, c[0x0][0x3bc] ;  /* 0x00007780ff0477ac */ /* 0x000eac0008000800 */
[----:B------:R-:W3:Y:S01]  /*00b0*/  LDC.64 R6, c[0x0][0x3a0] ;  /* 0x0000e800ff067b82 */ /* 0x000ee20000000a00 */
[----:B0-----:R-:W-:-:S06]  /*00c0*/  IMAD.WIDE R2, R0, 0x8, R2 ;  /* 0x0000000800027825 */ /* 0x001fcc00078e0202 */
[----:B-1----:R-:W4:Y:S01]  /*00d0*/  LDG.E.64 R2, desc[UR8][R2.64] ;  /* 0x0000000802027981 */ /* 0x002f22000c1e1b00 */
[----:B---3--:R-:W-:-:S06]  /*00e0*/  IMAD.WIDE R6, R0, 0x8, R6 ;  /* 0x0000000800067825 */ /* 0x008fcc00078e0206 */
[----:B------:R-:W3:Y:S01]  /*00f0*/  LDG.E.64 R6, desc[UR8][R6.64] ;  /* 0x0000000806067981 */ /* 0x000ee2000c1e1b00 */
[----:B--2---:R-:W-:Y:S01]  /*0100*/  I2F.F64 R10, UR4 ;  /* 0x00000004000a7d12 */ /* 0x004fe20008201c00 */
[----:B------:R-:W-:Y:S01]  /*0110*/  IMAD.MOV.U32 R14, RZ, RZ, RZ ;  /* 0x000000ffff0e7224 */ /* 0x000fe200078e00ff */
[----:B------:R-:W-:-:S06]  /*0120*/  CS2R R26, SRZ ;  /* 0x00000000001a7805 */ /* 0x000fcc000001ff00 */
[----:B----4-:R-:W0:Y:S08]  /*0130*/  F2I.F64.FLOOR R18, R2 ;  /* 0x0000000200127311 */ /* 0x010e300000305100 */
[----:B0-----:R-:W0:Y:S02]  /*0140*/  I2F.F64 R4, R18 ;  /* 0x0000001200047312 */ /* 0x001e240000201c00 */
[----:B0-----:R-:W-:-:S06]  /*0150*/  DADD R8, R2, -R4 ;  /* 0x0000000002087229 */ /* 0x001fcc0000000804 */
[----:B---3--:R-:W0:Y:S01]  /*0160*/  F2I.F64.FLOOR R4, R6 ;  /* 0x0000000600047311 */ /* 0x008e220000305100 */
[----:B------:R-:W-:Y:S01]  /*0170*/  IMAD.MOV.U32 R5, RZ, RZ, 0x3fe00000 ;  /* 0x3fe00000ff057424 */ /* 0x000fe200078e00ff */
[----:B------:R-:W-:Y:S02]  /*0180*/  DMUL R12, R10, R8 ;  /* 0x000000080a0c7228 */ /* 0x000fe40000000000 */
[----:B------:R-:W1:Y:S04]  /*0190*/  LDC R8, c[0x0][0x3c0] ;  /* 0x0000f000ff087b82 */ /* 0x000e680000000800 */
[----:B0-----:R-:W0:Y:S04]  /*01a0*/  I2F.F64 R16, R4 ;  /* 0x0000000400107312 */ /* 0x001e280000201c00 */
[----:B------:R-:W-:-:S06]  /*01b0*/  LOP3.LUT R15, R5, 0x80000000, R13, 0xb8, !PT ;  /* 0x80000000050f7812 */ /* 0x000fcc00078eb80d */
[----:B------:R-:W-:Y:S01]  /*01c0*/  DADD.RZ R12, R12, R14 ;  /* 0x000000000c0c7229 */ /* 0x000fe2000000c00e */
[----:B------:R-:W-:Y:S01]  /*01d0*/  CS2R R14, SRZ ;  /* 0x00000000000e7805 */ /* 0x000fe2000001ff00 */
[----:B0-----:R-:W-:-:S08]  /*01e0*/  DADD R16, R6, -R16 ;  /* 0x0000000006107229 */ /* 0x001fd00000000810 */
[----:B------:R-:W0:Y:S01]  /*01f0*/  F2I.S64.F64.TRUNC R12, R12 ;  /* 0x0000000c000c7311 */ /* 0x000e22000030d900 */
[----:B-1----:R-:W-:Y:S02]  /*0200*/  VIADD R2, R8, 0x1 ;  /* 0x0000000108027836 */ /* 0x002fe40000000000 */
[----:B------:R-:W-:Y:S02]  /*0210*/  IMAD.MOV R9, RZ, RZ, -R8 ;  /* 0x000000ffff097224 */ /* 0x000fe400078e0a08 */
[----:B------:R-:W-:Y:S01]  /*0220*/  IMAD.MOV.U32 R6, RZ, RZ, RZ ;  /* 0x000000ffff067224 */ /* 0x000fe200078e00ff */
[----:B------:R-:W-:Y:S02]  /*0230*/  DMUL R16, R10, R16 ;  /* 0x000000100a107228 */ /* 0x000fe40000000000 */
[----:B------:R-:W-:Y:S02]  /*0240*/  ISETP.GE.AND P1, PT, R2, R9, PT ;  /* 0x000000090200720c */ /* 0x000fe40003f26270 */
[----:B------:R-:W-:-:S02]  /*0250*/  IADD3 R2, PT, PT, R18, 0x1, RZ ;  /* 0x0000000112027810 */ /* 0x000fc40007ffe0ff */
[----:B0-----:R-:W-:-:S04]  /*0260*/  ISETP.NE.AND P0, PT, R12, UR4, PT ;  /* 0x000000040c007c0c */ /* 0x001fc8000bf05270 */
[----:B------:R-:W-:Y:S02]  /*0270*/  LOP3.LUT R7, R5, 0x80000000, R17, 0xb8, !PT ;  /* 0x8000000005077812 */ /* 0x000fe400078eb811 */
[----:B------:R-:W-:-:S04]  /*0280*/  SEL R3, R12, RZ, P0 ;  /* 0x000000ff0c037207 */ /* 0x000fc80000000000 */
[----:B------:R-:W-:-:S03]  /*0290*/  DADD.RZ R16, R16, R6 ;  /* 0x0000000010107229 */ /* 0x000fc6000000c006 */
[----:B------:R-:W-:Y:S01]  /*02a0*/  @P0 IMAD.MOV R2, RZ, RZ, R18 ;  /* 0x000000ffff020224 */ /* 0x000fe200078e0212 */
[----:B------:R-:W-:Y:S07]  /*02b0*/  @!P1 BRA `(.L_x_0) ;  /* 0x0000000800409947 */ /* 0x000fee0003800000 */
[----:B------:R-:W0:Y:S01]  /*02c0*/  F2I.S64.F64.TRUNC R16, R16 ;  /* 0x0000001000107311 */ /* 0x000e22000030d900 */
[----:B------:R-:W-:Y:S01]  /*02d0*/  VIADD R5, R4, 0x1 ;  /* 0x0000000104057836 */ /* 0x000fe20000000000 */
[C---:B------:R-:W-:Y:S01]  /*02e0*/  IADD3 R10, PT, PT, R8.reuse, -0x3, RZ ;  /* 0xfffffffd080a7810 */ /* 0x040fe20007ffe0ff */
[----:B------:R-:W-:Y:S01]  /*02f0*/  VIADD R28, R8, 0xfffffffe ;  /* 0xfffffffe081c7836 */ /* 0x000fe20000000000 */
[----:B------:R-:W-:Y:S02]  /*0300*/  MOV R6, R9 ;  /* 0x0000000900067202 */ /* 0x000fe40000000f00 */
[----:B------:R-:W-:Y:S02]  /*0310*/  CS2R R26, SRZ ;  /* 0x00000000001a7805 */ /* 0x000fe4000001ff00 */
[----:B------:R-:W-:Y:S01]  /*0320*/  CS2R R14, SRZ ;  /* 0x00000000000e7805 */ /* 0x000fe2000001ff00 */
[--C-:B------:R-:W-:Y:S02]  /*0330*/  IMAD R28, R28, UR4, R3.reuse ;  /* 0x000000041c1c7c24 */ /* 0x100fe4000f8e0203 */
[----:B------:R-:W-:Y:S01]  /*0340*/  IMAD R29, R10, UR4, R3 ;  /* 0x000000040a1d7c24 */ /* 0x000fe2000f8e0203 */
[----:B0-----:R-:W-:-:S04]  /*0350*/  ISETP.NE.AND P0, PT, R16, UR4, PT ;  /* 0x0000000410007c0c */ /* 0x001fc8000bf05270 */
[----:B------:R-:W-:-:S09]  /*0360*/  SEL R7, R16, RZ, P0 ;  /* 0x000000ff10077207 */ /* 0x000fd20000000000 */
[----:B------:R-:W-:Y:S02]  /*0370*/  @P0 IMAD.MOV R5, RZ, RZ, R4 ;  /* 0x000000ffff050224 */ /* 0x000fe400078e0204 */
[C---:B------:R-:W-:Y:S02]  /*0380*/  VIADD R4, R8.reuse, 0xffffffff ;  /* 0xffffffff08047836 */ /* 0x040fe40000000000 */
[--C-:B------:R-:W-:Y:S02]  /*0390*/  IMAD R8, R8, UR4, R3.reuse ;  /* 0x0000000408087c24 */ /* 0x100fe4000f8e0203 */
[----:B------:R-:W-:-:S07]  /*03a0*/  IMAD R9, R4, UR4, R3 ;  /* 0x0000000404097c24 */ /* 0x000fce000f8e0203 */
.L_x_4:
[----:B------:R-:W0:Y:S01]  /*03b0*/  LDCU.64 UR12, c[0x0][0x3b8] ;  /* 0x00007700ff0c77ac */ /* 0x000e220008000a00 */
[--C-:B------:R-:W-:Y:S01]  /*03c0*/  IMAD.MOV R4, RZ, RZ, -R6.reuse ;  /* 0x000000ffff047224 */ /* 0x100fe200078e0a06 */
[----:B------:R-:W-:Y:S01]  /*03d0*/  IADD3 R31, PT, PT, R5, -0x1, R6 ;  /* 0xffffffff051f7810 */ /* 0x000fe20007ffe006 */
[----:B------:R-:W1:Y:S01]  /*03e0*/  LDCU UR4, c[0x0][0x3c0] ;  /* 0x00007800ff0477ac */ /* 0x000e620008000800 */
[----:B------:R-:W2:Y:S01]  /*03f0*/  LDCU UR5, c[0x0][0x3b8] ;  /* 0x00007700ff0577ac */ /* 0x000ea20008000800 */
[----:B------:R-:W3:Y:S01]  /*0400*/  LDCU UR10, c[0x0][0x3c0] ;  /* 0x00007800ff0a77ac */ /* 0x000ee20008000800 */
[----:B0-----:R-:W-:Y:S01]  /*0410*/  IMAD R4, R4, UR13, R7 ;  /* 0x0000000d04047c24 */ /* 0x001fe2000f8e0207 */
[----:B-1----:R-:W-:-:S04]  /*0420*/  USHF.L.U32 UR7, UR4, 0x1, URZ ;  /* 0x0000000104077899 */ /* 0x002fc800080006ff */
[----:B------:R-:W-:Y:S01]  /*0430*/  I2FP.F32.S32 R4, R4 ;  /* 0x0000000400047245 */ /* 0x000fe20000201400 */
[----:B------:R-:W-:Y:S02]  /*0440*/  UIADD3 UR11, UPT, UPT, UR4, 0x1, URZ ;  /* 0x00000001040b7890 */ /* 0x000fe4000fffe0ff */
[----:B--2---:R-:W-:Y:S01]  /*0450*/  USHF.R.S32.HI UR5, URZ, 0x1f, UR5 ;  /* 0x0000001fff057899 */ /* 0x004fe20008011405 */
[----:B------:R-:W0:Y:S01]  /*0460*/  F2I.S64 R10, |R4| ;  /* 0x40000004000a7311 */ /* 0x000e220000201900 */
[----:B------:R-:W-:Y:S02]  /*0470*/  UISETP.NE.AND UP1, UPT, UR7, URZ, UPT ;  /* 0x000000ff0700728c */ /* 0x000fe4000bf25270 */
[----:B------:R-:W-:Y:S01]  /*0480*/  UIADD3 UR6, UPT, UPT, -UR4, URZ, URZ ;  /* 0x000000ff04067290 */ /* 0x000fe2000fffe1ff */
[----:B------:R-:W-:Y:S01]  /*0490*/  ISETP.NE.AND P0, PT, R6, UR11, PT ;  /* 0x0000000b06007c0c */ /* 0x000fe2000bf05270 */
[----:B---3--:R-:W-:-:S05]  /*04a0*/  ULOP3.LUT UP0, URZ, UR10, 0x1, URZ, 0xc0, !UPT ;  /* 0x000000010aff7892 */ /* 0x008fca000f80c0ff */
[----:B------:R-:W-:Y:S01]  /*04b0*/  UMOV UR4, UR6 ;  /* 0x0000000600047c82 */ /* 0x000fe20008000000 */
[----:B0-----:R-:W-:-:S04]  /*04c0*/  IMAD R11, R11, UR12, RZ ;  /* 0x0000000c0b0b7c24 */ /* 0x001fc8000f8e02ff */
[C---:B------:R-:W-:Y:S02]  /*04d0*/  IMAD R13, R10.reuse, UR5, R11 ;  /* 0x000000050a0d7c24 */ /* 0x040fe4000f8e020b */
[----:B------:R-:W-:-:S04]  /*04e0*/  IMAD.WIDE.U32 R10, R10, UR12, RZ ;  /* 0x0000000c0a0a7c25 */ /* 0x000fc8000f8e00ff */
[----:B------:R-:W-:Y:S01]  /*04f0*/  IMAD.IADD R30, R11, 0x1, R13 ;  /* 0x000000010b1e7824 */ /* 0x000fe200078e020d */
[----:B------:R-:W-:Y:S06]  /*0500*/  BRA.U !UP1, `(.L_x_1) ;  /* 0x0000000509147547 */ /* 0x000fec000b800000 */
[----:B------:R-:W0:Y:S01]  /*0510*/  LDCU UR5, c[0x0][0x3b0] ;  /* 0x00007600ff0577ac */ /* 0x000e220008000800 */
[----:B------:R-:W-:Y:S01]  /*0520*/  IMAD.MOV.U32 R33, RZ, RZ, R8 ;  /* 0x000000ffff217224 */ /* 0x000fe200078e0008 */
[----:B------:R-:W-:Y:S01]  /*0530*/  MOV R34, R29 ;  /* 0x0000001d00227202 */ /* 0x000fe20000000f00 */
[----:B------:R-:W-:Y:S01]  /*0540*/  IMAD.MOV.U32 R35, RZ, RZ, R28 ;  /* 0x000000ffff237224 */ /* 0x000fe200078e001c */
[----:B------:R-:W-:Y:S01]  /*0550*/  UIADD3 UR4, UPT, UPT, UR7, 0x2, URZ ;  /* 0x0000000207047890 */ /* 0x000fe2000fffe0ff */
[----:B------:R-:W-:Y:S01]  /*0560*/  IMAD.MOV.U32 R4, RZ, RZ, R9 ;  /* 0x000000ffff047224 */ /* 0x000fe200078e0009 */
[----:B------:R-:W1:Y:S02]  /*0570*/  LDCU.64 UR10, c[0x0][0x3a8] ;  /* 0x00007500ff0a77ac */ /* 0x000e640008000a00 */
[----:B------:R-:W-:Y:S01]  /*0580*/  ULOP3.LUT UR4, UR4, 0xfffffffc, URZ, 0xc0, !UPT ;  /* 0xfffffffc04047892 */ /* 0x000fe2000f8ec0ff */
[----:B0-----:R-:W-:-:S03]  /*0590*/  IMAD R32, R31, UR5, R2 ;  /* 0x000000051f207c24 */ /* 0x001fc6000f8e0202 */
[----:B------:R-:W-:-:S03]  /*05a0*/  UIADD3 UR5, UPT, UPT, -UR4, URZ, URZ ;  /* 0x000000ff04057290 */ /* 0x000fc6000fffe1ff */
[----:B------:R-:W-:Y:S01]  /*05b0*/  UMOV UR4, UR6 ;  /* 0x0000000600047c82 */ /* 0x000fe20008000000 */
[----:B------:R-:W-:-:S08]  /*05c0*/  LEA R32, R32, -UR7, 0x1 ;  /* 0x8000000720207c11 */ /* 0x000fd0000f8e08ff */
.L_x_2:
[----:B------:R-:W-:Y:S01]  /*05d0*/  I2FP.F32.S32 R20, R33 ;  /* 0x0000002100147245 */ /* 0x000fe20000201400 */
[----:B------:R-:W0:Y:S01]  /*05e0*/  LDC.64 R12, c[0x0][0x390] ;  /* 0x0000e400ff0c7b82 */ /* 0x000e220000000a00 */
[----:B------:R-:W-:Y:S02]  /*05f0*/  VIADD R19, R32, 0xfffffffe ;  /* 0xfffffffe20137836 */ /* 0x000fe40000000000 */
[----:B------:R-:W2:Y:S02]  /*0600*/  F2I.S64 R16, |R20| ;  /* 0x4000001400107311 */ /* 0x000ea40000201900 */
[----:B--2---:R-:W-:-:S04]  /*0610*/  IADD3 R16, P1, PT, R16, R10, RZ ;  /* 0x0000000a10107210 */ /* 0x004fc80007f3e0ff */
[----:B------:R-:W-:Y:S02]  /*0620*/  IADD3.X R17, PT, PT, R17, R30, RZ, P1, !PT ;  /* 0x0000001e11117210 */ /* 0x000fe40000ffe4ff */
[----:B-1----:R-:W-:Y:S01]  /*0630*/  LEA R18, P1, R16, UR10, 0x3 ;  /* 0x0000000a10127c11 */ /* 0x002fe2000f8218ff */
[----:B0-----:R-:W-:-:S03]  /*0640*/  IMAD.WIDE R12, R19, 0x8, R12 ;  /* 0x00000008130c7825 */ /* 0x001fc600078e020c */
[----:B------:R-:W-:Y:S02]  /*0650*/  LEA.HI.X R19, R16, UR11, R17, 0x3, P1 ;  /* 0x0000000b10137c11 */ /* 0x000fe400088f1c11 */
[----:B------:R-:W2:Y:S04]  /*0660*/  LDG.E.64 R22, desc[UR8][R12.64] ;  /* 0x000000080c167981 */ /* 0x000ea8000c1e1b00 */
[----:B------:R-:W2:Y:S04]  /*0670*/  LDG.E.64 R18, desc[UR8][R18.64] ;  /* 0x0000000812127981 */ /* 0x000ea8000c1e1b00 */
[----:B------:R-:W3:Y:S01]  /*0680*/  LDG.E.64 R16, desc[UR8][R12.64+0x8] ;  /* 0x000008080c107981 */ /* 0x000ee2000c1e1b00 */
[----:B------:R-:W-:-:S02]  /*0690*/  I2FP.F32.S32 R36, R4 ;  /* 0x0000000400247245 */ /* 0x000fc40000201400 */
[----:B------:R-:W-:Y:S02]  /*06a0*/  I2FP.F32.S32 R37, R35 ;  /* 0x0000002300257245 */ /* 0x000fe40000201400 */
[----:B------:R-:W0:Y:S08]  /*06b0*/  F2I.S64 R20, |R36| ;  /* 0x4000002400147311 */ /* 0x000e300000201900 */
[----:B------:R-:W1:Y:S01]  /*06c0*/  F2I.S64 R24, |R37| ;  /* 0x4000002500187311 */ /* 0x000e620000201900 */
[C---:B--2---:R-:W-:Y:S01]  /*06d0*/  DFMA R14, R18.reuse, R22, R14 ;  /* 0x00000016120e722b */ /* 0x044fe2000000000e */
[----:B0-----:R-:W-:Y:S01]  /*06e0*/  IADD3 R22, P1, PT, R20, R10, RZ ;  /* 0x0000000a14167210 */ /* 0x001fe20007f3e0ff */
[----:B---3--:R-:W-:Y:S01]  /*06f0*/  DFMA R16, R18, R16, R26 ;  /* 0x000000101210722b */ /* 0x008fe2000000001a */
[----:B------:R-:W2:Y:S03]  /*0700*/  LDG.E.64 R18, desc[UR8][R12.64+0x10] ;  /* 0x000010080c127981 */ /* 0x000ea6000c1e1b00 */
[----:B------:R-:W-:Y:S01]  /*0710*/  IMAD.X R21, R21, 0x1, R30, P1 ;  /* 0x0000000115157824 */ /* 0x000fe200008e061e */
[----:B------:R-:W-:-:S04]  /*0720*/  LEA R20, P1, R22, UR10, 0x3 ;  /* 0x0000000a16147c11 */ /* 0x000fc8000f8218ff */
[----:B------:R-:W-:Y:S02]  /*0730*/  LEA.HI.X R21, R22, UR11, R21, 0x3, P1 ;  /* 0x0000000b16157c11 */ /* 0x000fe400088f1c15 */
[----:B------:R-:W3:Y:S04]  /*0740*/  LDG.E.64 R22, desc[UR8][R12.64+0x18] ;  /* 0x000018080c167981 */ /* 0x000ee8000c1e1b00 */
[----:B------:R-:W3:Y:S01]  /*0750*/  LDG.E.64 R20, desc[UR8][R20.64] ;  /* 0x0000000814147981 */ /* 0x000ee2000c1e1b00 */
[----:B-1----:R-:W-:-:S05]  /*0760*/  IADD3 R26, P1, PT, R24, R10, RZ ;  /* 0x0000000a181a7210 */ /* 0x002fca0007f3e0ff */
[----:B------:R-:W-:Y:S01]  /*0770*/  IMAD.X R25, R25, 0x1, R30, P1 ;  /* 0x0000000119197824 */ /* 0x000fe200008e061e */
[----:B------:R-:W-:-:S04]  /*0780*/  LEA R24, P1, R26, UR10, 0x3 ;  /* 0x0000000a1a187c11 */ /* 0x000fc8000f8218ff */
[----:B------:R-:W-:Y:S02]  /*0790*/  LEA.HI.X R25, R26, UR11, R25, 0x3, P1 ;  /* 0x0000000b1a197c11 */ /* 0x000fe400088f1c19 */
[----:B------:R-:W4:Y:S04]  /*07a0*/  LDG.E.64 R26, desc[UR8][R12.64+0x20] ;  /* 0x000020080c1a7981 */ /* 0x000f28000c1e1b00 */
[----:B------:R-:W4:Y:S01]  /*07b0*/  LDG.E.64 R24, desc[UR8][R24.64] ;  /* 0x0000000818187981 */ /* 0x000f22000c1e1b00 */
[----:B------:R-:W-:Y:S01]  /*07c0*/  I2FP.F32.S32 R36, R34 ;  /* 0x0000002200247245 */ /* 0x000fe20000201400 */
[----:B---3--:R-:W-:-:S03]  /*07d0*/  DFMA R22, R20, R22, R16 ;  /* 0x000000161416722b */ /* 0x008fc60000000010 */
[----:B------:R-:W0:Y:S01]  /*07e0*/  F2I.S64 R16, |R36| ;  /* 0x4000002400107311 */ /* 0x000e220000201900 */
[----:B--2---:R-:W-:Y:S01]  /*07f0*/  DFMA R14, R20, R18, R14 ;  /* 0x00000012140e722b */ /* 0x004fe2000000000e */
[----:B------:R-:W2:Y:S01]  /*0800*/  LDG.E.64 R20, desc[UR8][R12.64+0x30] ;  /* 0x000030080c147981 */ /* 0x000ea2000c1e1b00 */
[----:B0-----:R-:W-:-:S05]  /*0810*/  IADD3 R18, P1, PT, R16, R10, RZ ;  /* 0x0000000a10127210 */ /* 0x001fca0007f3e0ff */
[----:B------:R-:W-:Y:S01]  /*0820*/  IMAD.X R17, R17, 0x1, R30, P1 ;  /* 0x0000000111117824 */ /* 0x000fe200008e061e */
[----:B------:R-:W-:-:S04]  /*0830*/  LEA R16, P1, R18, UR10, 0x3 ;  /* 0x0000000a12107c11 */ /* 0x000fc8000f8218ff */
[----:B------:R-:W-:Y:S02]  /*0840*/  LEA.HI.X R17, R18, UR11, R17, 0x3, P1 ;  /* 0x0000000b12117c11 */ /* 0x000fe400088f1c11 */
[----:B------:R-:W3:Y:S01]  /*0850*/  LDG.E.64 R18, desc[UR8][R12.64+0x28] ;  /* 0x000028080c127981 */ /* 0x000ee2000c1e1b00 */
[----:B----4-:R-:W-:-:S03]  /*0860*/  DFMA R14, R24, R26, R14 ;  /* 0x0000001a180e722b */ /* 0x010fc6000000000e */
[----:B------:R-:W2:Y:S04]  /*0870*/  LDG.E.64 R16, desc[UR8][R16.64] ;  /* 0x0000000810107981 */ /* 0x000ea8000c1e1b00 */
[----:B------:R-:W4:Y:S01]  /*0880*/  LDG.E.64 R26, desc[UR8][R12.64+0x38] ;  /* 0x000038080c1a7981 */ /* 0x000f22000c1e1b00 */
[----:B------:R-:W-:-:S04]  /*0890*/  UIADD3 UR5, UPT, UPT, UR5, 0x4, URZ ;  /* 0x0000000405057890 */ /* 0x000fc8000fffe0ff */
[----:B------:R-:W-:Y:S01]  /*08a0*/  UISETP.NE.AND UP1, UPT, UR5, URZ, UPT ;  /* 0x000000ff0500728c */ /* 0x000fe2000bf25270 */
[----:B------:R-:W-:Y:S01]  /*08b0*/  VIADD R32, R32, 0x8 ;  /* 0x0000000820207836 */ /* 0x000fe20000000000 */
[----:B------:R-:W-:Y:S01]  /*08c0*/  UIADD3 UR4, UPT, UPT, UR4, 0x4, URZ ;  /* 0x0000000404047890 */ /* 0x000fe2000fffe0ff */
[----:B---3--:R-:W-:Y:S02]  /*08d0*/  DFMA R18, R24, R18, R22 ;  /* 0x000000121812722b */ /* 0x008fe40000000016 */
[----:B--2---:R-:W-:Y:S01]  /*08e0*/  DFMA R14, R16, R20, R14 ;  /* 0x00000014100e722b */ /* 0x004fe2000000000e */
[----:B------:R-:W-:-:S05]  /*08f0*/  IADD3 R20, PT, PT, RZ, -UR13, RZ ;  /* 0x8000000dff147c10 */ /* 0x000fca000fffe0ff */
[----:B----4-:R-:W-:Y:S01]  /*0900*/  DFMA R26, R16, R26, R18 ;  /* 0x0000001a101a722b */ /* 0x010fe20000000012 */
[C---:B------:R-:W-:Y:S01]  /*0910*/  LEA R33, R20.reuse, R33, 0x2 ;  /* 0x0000002114217211 */ /* 0x040fe200078e10ff */
[C---:B------:R-:W-:Y:S02]  /*0920*/  IMAD R4, R20.reuse, 0x4, R4 ;  /* 0x0000000414047824 */ /* 0x040fe400078e0204 */
[C---:B------:R-:W-:Y:S02]  /*0930*/  IMAD R35, R20.reuse, 0x4, R35 ;  /* 0x0000000414237824 */ /* 0x040fe400078e0223 */
[----:B------:R-:W-:Y:S01]  /*0940*/  IMAD R34, R20, 0x4, R34 ;  /* 0x0000000414227824 */ /* 0x000fe200078e0222 */
[----:B------:R-:W-:Y:S06]  /*0950*/  BRA.U UP1, `(.L_x_2) ;  /* 0xfffffffd011c7547 */ /* 0x000fec000b83ffff */
.L_x_1:
[----:B------:R-:W-:Y:S01]  /*0960*/  VIADD R6, R6, 0x1 ;  /* 0x0000000106067836 */ /* 0x000fe20000000000 */
[----:B------:R-:W-:Y:S06]  /*0970*/  BRA.U UP0, `(.L_x_3) ;  /* 0x00000001008c7547 */ /* 0x000fec000b800000 */
[----:B------:R-:W-:Y:S01]  /*0980*/  IMAD R4, RZ, RZ, -UR4 ;  /* 0x80000004ff047e24 */ /* 0x000fe2000f8e02ff */
[----:B------:R-:W0:Y:S01]  /*0990*/  LDCU UR6, c[0x0][0x3b0] ;  /* 0x00007600ff0677ac */ /* 0x000e220008000800 */
[----:B------:R-:W1:Y:S02]  /*09a0*/  LDC.64 R16, c[0x0][0x390] ;  /* 0x0000e400ff107b82 */ /* 0x000e640000000a00 */
[----:B------:R-:W-:Y:S01]  /*09b0*/  IMAD R4, R4, UR13, R3 ;  /* 0x0000000d04047c24 */ /* 0x000fe2000f8e0203 */
[----:B------:R-:W-:Y:S01]  /*09c0*/  UIMAD UR5, UR4, UR13, UR13 ;  /* 0x0000000d040572a4 */ /* 0x000fe2000f8e020d */
[----:B------:R-:W2:Y:S03]  /*09d0*/  LDCU.64 UR10, c[0x0][0x3a8] ;  /* 0x00007500ff0a77ac */ /* 0x000ea60008000a00 */
[----:B------:R-:W-:Y:S02]  /*09e0*/  I2FP.F32.S32 R4, R4 ;  /* 0x0000000400047245 */ /* 0x000fe40000201400 */
[----:B------:R-:W-:-:S02]  /*09f0*/  IADD3 R11, PT, PT, R3, -UR5, RZ ;  /* 0x80000005030b7c10 */ /* 0x000fc4000fffe0ff */
[----:B------:R-:W3:Y:S02]  /*0a00*/  F2I.S64 R18, |R4| ;  /* 0x4000000400127311 */ /* 0x000ee40000201900 */
[----:B------:R-:W-:Y:S01]  /*0a10*/  I2FP.F32.S32 R12, R11 ;  /* 0x0000000b000c7245 */ /* 0x000fe20000201400 */
[----:B------:R-:W-:Y:S01]  /*0a20*/  VIADD R11, R2, UR4 ;  /* 0x00000004020b7c36 */ /* 0x000fe20008000000 */
[----:B0-----:R-:W-:-:S03]  /*0a30*/  USHF.L.U32 UR6, UR6, 0x1, URZ ;  /* 0x0000000106067899 */ /* 0x001fc600080006ff */
[----:B------:R-:W-:Y:S01]  /*0a40*/  IMAD.SHL.U32 R20, R11, 0x2, RZ ;  /* 0x000000020b147824 */ /* 0x000fe200078e00ff */
[----:B------:R-:W0:Y:S03]  /*0a50*/  F2I.S64 R12, |R12| ;  /* 0x4000000c000c7311 */ /* 0x000e260000201900 */
[----:B------:R-:W-:Y:S01]  /*0a60*/  IMAD R20, R31, UR6, R20 ;  /* 0x000000061f147c24 */ /* 0x000fe2000f8e0214 */
[----:B---3--:R-:W-:-:S03]  /*0a70*/  IADD3 R21, P1, PT, R18, R10, RZ ;  /* 0x0000000a12157210 */ /* 0x008fc60007f3e0ff */
[----:B------:R-:W-:Y:S01]  /*0a80*/  VIADD R11, R20, 0xfffffffe ;  /* 0xfffffffe140b7836 */ /* 0x000fe20000000000 */
[----:B------:R-:W-:Y:S02]  /*0a90*/  IADD3.X R20, PT, PT, R19, R30, RZ, P1, !PT ;  /* 0x0000001e13147210 */ /* 0x000fe40000ffe4ff */
[----:B--2---:R-:W-:Y:S02]  /*0aa0*/  LEA R18, P1, R21, UR10, 0x3 ;  /* 0x0000000a15127c11 */ /* 0x004fe4000f8218ff */
[----:B0-----:R-:W-:Y:S01]  /*0ab0*/  IADD3 R4, P2, PT, R12, R10, RZ ;  /* 0x0000000a0c047210 */ /* 0x001fe20007f5e0ff */
[----:B-1----:R-:W-:Y:S01]  /*0ac0*/  IMAD.WIDE R10, R11, 0x8, R16 ;  /* 0x000000080b0a7825 */ /* 0x002fe200078e0210 */
[----:B------:R-:W-:Y:S02]  /*0ad0*/  LEA.HI.X R19, R21, UR11, R20, 0x3, P1 ;  /* 0x0000000b15137c11 */ /* 0x000fe400088f1c14 */
[C---:B------:R-:W-:Y:S01]  /*0ae0*/  LEA R12, P1, R4.reuse, UR10, 0x3 ;  /* 0x0000000a040c7c11 */ /* 0x040fe2000f8218ff */
[----:B------:R-:W-:Y:S01]  /*0af0*/  IMAD.X R13, R13, 0x1, R30, P2 ;  /* 0x000000010d0d7824 */ /* 0x000fe200010e061e */
[----:B------:R-:W2:Y:S04]  /*0b00*/  LDG.E.64 R16, desc[UR8][R10.64] ;  /* 0x000000080a107981 */ /* 0x000ea8000c1e1b00 */
[----:B------:R-:W2:Y:S01]  /*0b10*/  LDG.E.64 R18, desc[UR8][R18.64] ;  /* 0x0000000812127981 */ /* 0x000ea2000c1e1b00 */
[----:B------:R-:W-:-:S03]  /*0b20*/  LEA.HI.X R13, R4, UR11, R13, 0x3, P1 ;  /* 0x0000000b040d7c11 */ /* 0x000fc600088f1c0d */
[----:B------:R-:W3:Y:S04]  /*0b30*/  LDG.E.64 R22, desc[UR8][R10.64+0x8] ;  /* 0x000008080a167981 */ /* 0x000ee8000c1e1b00 */
[----:B------:R-:W4:Y:S04]  /*0b40*/  LDG.E.64 R20, desc[UR8][R10.64+0x10] ;  /* 0x000010080a147981 */ /* 0x000f28000c1e1b00 */
[----:B------:R-:W4:Y:S04]  /*0b50*/  LDG.E.64 R12, desc[UR8][R12.64] ;  /* 0x000000080c0c7981 */ /* 0x000f28000c1e1b00 */
[----:B------:R-:W5:Y:S01]  /*0b60*/  LDG.E.64 R24, desc[UR8][R10.64+0x18] ;  /* 0x000018080a187981 */ /* 0x000f62000c1e1b00 */
[----:B--2---:R-:W-:-:S02]  /*0b70*/  DFMA R14, R18, R16, R14 ;  /* 0x00000010120e722b */ /* 0x004fc4000000000e */
[----:B---3--:R-:W-:-:S06]  /*0b80*/  DFMA R22, R18, R22, R26 ;  /* 0x000000161216722b */ /* 0x008fcc000000001a */
[C---:B----4-:R-:W-:Y:S02]  /*0b90*/  DFMA R14, R12.reuse, R20, R14 ;  /* 0x000000140c0e722b */ /* 0x050fe4000000000e */
[----:B-----5:R-:W-:-:S11]  /*0ba0*/  DFMA R26, R12, R24, R22 ;  /* 0x000000180c1a722b */ /* 0x020fd60000000016 */
.L_x_3:
[----:B------:R-:W-:Y:S05]  /*0bb0*/  @P0 BRA `(.L_x_4) ;  /* 0xfffffff400fc0947 */ /* 0x000fea000383ffff */
.L_x_0:
[----:B------:R-:W0:Y:S08]  /*0bc0*/  LDC.64 R2, c[0x0][0x380] ;  /* 0x0000e000ff027b82 */ /* 0x000e300000000a00 */
[----:B------:R-:W1:Y:S01]  /*0bd0*/  LDC.64 R4, c[0x0][0x388] ;  /* 0x0000e200ff047b82 */ /* 0x000e620000000a00 */
[----:B0-----:R-:W-:-:S05]  /*0be0*/  IMAD.WIDE R2, R0, 0x8, R2 ;  /* 0x0000000800027825 */ /* 0x001fca00078e0202 */
[----:B------:R-:W-:Y:S01]  /*0bf0*/  STG.E.64 desc[UR8][R2.64], R14 ;  /* 0x0000000e02007986 */ /* 0x000fe2000c101b08 */
[----:B-1----:R-:W-:-:S05]  /*0c00*/  IMAD.WIDE R4, R0, 0x8, R4 ;  /* 0x0000000800047825 */ /* 0x002fca00078e0204 */
[----:B------:R-:W-:Y:S01]  /*0c10*/  STG.E.64 desc[UR8][R4.64], R26 ;  /* 0x0000001a04007986 */ /* 0x000fe2000c101b08 */
[----:B------:R-:W-:Y:S05]  /*0c20*/  EXIT ;  /* 0x000000000000794d */ /* 0x000fea0003800000 */
.L_x_5:
[----:B------:R-:W-:-:S00]  /*0c30*/  BRA `(.L_x_5) ;  /* 0xfffffffc00fc7947 */ /* 0x000fc0000383ffff */
[----:B------:R-:W-:-:S00]  /*0c40*/  NOP ;  /* 0x0000000000007918 */ /* 0x000fc00000000000 */
        /* <DEDUP_REMOVED lines=11> */
.L_x_6:


//--------------------- .nv.shared.reserved.0     --------------------------
	.section	.nv.shared.reserved.0,"aw",@nobits
	.weak		__nv_reservedSMEM_offset_0_alias
	.size		__nv_reservedSMEM_offset_0_alias, 0, 64
	.other		__nv_reservedSMEM_offset_0_alias,@"STO_CUDA_RESERVED_SHARED STV_DEFAULT"
__nv_reservedSMEM_offset_0_alias:
	.zero		0
	.zero		64


//--------------------- .nv.constant0._Z6Conv2DPdS_S_S_S_S_iiiii --------------------------
	.section	.nv.constant0._Z6Conv2DPdS_S_S_S_S_iiiii,"a",@progbits
	.sectionflags	@""
	.align	4
.nv.constant0._Z6Conv2DPdS_S_S_S_S_iiiii:
	.zero		964


//--------------------- SYMBOLS --------------------------

	.type		.nv.reservedSmem.offset0,@object
	.size		.nv.reservedSmem.offset0,0x4
